//
// Generated by NVIDIA NVVM Compiler
//
// Compiler Build ID: CL-36424714
// Cuda compilation tools, release 13.0, V13.0.88
// Based on NVVM 20.0.0
//

.version 9.0
.target sm_100
.address_size 64

	// .globl	_Z13sum_reductionPiS_i
// _ZZ13sum_reductionPiS_iE1A has been demoted

.visible .entry _Z13sum_reductionPiS_i(
	.param .u64 .ptr .align 1 _Z13sum_reductionPiS_i_param_0,
	.param .u64 .ptr .align 1 _Z13sum_reductionPiS_i_param_1,
	.param .u32 _Z13sum_reductionPiS_i_param_2
)
{
	.reg .pred 	%p<6>;
	.reg .b32 	%r<19>;
	.reg .b64 	%rd<9>;
	// demoted variable
	.shared .align 4 .b8 _ZZ13sum_reductionPiS_iE1A[512];
	ld.param.u64 	%rd1, [_Z13sum_reductionPiS_i_param_0];
	ld.param.u64 	%rd2, [_Z13sum_reductionPiS_i_param_1];
	ld.param.u32 	%r8, [_Z13sum_reductionPiS_i_param_2];
	mov.u32 	%r1, %tid.x;
	mov.u32 	%r18, %ntid.x;
	mov.u32 	%r3, %ctaid.x;
	mad.lo.s32 	%r4, %r18, %r3, %r1;
	setp.ge.s32 	%p1, %r4, %r8;
	shl.b32 	%r9, %r1, 2;
	mov.u32 	%r10, _ZZ13sum_reductionPiS_iE1A;
	add.s32 	%r5, %r10, %r9;
	@%p1 bra 	$L__BB0_2;
	cvta.to.global.u64 	%rd3, %rd2;
	mul.wide.s32 	%rd4, %r4, 4;
	add.s64 	%rd5, %rd3, %rd4;
	ld.global.u32 	%r12, [%rd5];
	st.shared.u32 	[%r5], %r12;
	bra.uni 	$L__BB0_3;
$L__BB0_2:
	mov.b32 	%r11, 0;
	st.shared.u32 	[%r5], %r11;
$L__BB0_3:
	bar.sync 	0;
	setp.lt.u32 	%p2, %r18, 2;
	@%p2 bra 	$L__BB0_7;
$L__BB0_4:
	shr.u32 	%r7, %r18, 1;
	setp.ge.u32 	%p3, %r1, %r7;
	@%p3 bra 	$L__BB0_6;
	shl.b32 	%r13, %r7, 2;
	add.s32 	%r14, %r5, %r13;
	ld.shared.u32 	%r15, [%r14];
	atom.shared.add.u32 	%r16, [%r5], %r15;
$L__BB0_6:
	bar.sync 	0;
	setp.gt.u32 	%p4, %r18, 3;
	mov.u32 	%r18, %r7;
	@%p4 bra 	$L__BB0_4;
$L__BB0_7:
	setp.ne.s32 	%p5, %r1, 0;
	@%p5 bra 	$L__BB0_9;
	ld.shared.u32 	%r17, [_ZZ13sum_reductionPiS_iE1A];
	cvta.to.global.u64 	%rd6, %rd1;
	mul.wide.u32 	%rd7, %r3, 4;
	add.s64 	%rd8, %rd6, %rd7;
	st.global.u32 	[%rd8], %r17;
$L__BB0_9:
	ret;

}


// ===== COMPILED SASS (sm_100) =====

	.target	sm_100

	.elftype	@"ET_EXEC"


//--------------------- .note.nv.tkinfo           --------------------------
	.section	.note.nv.tkinfo,"",@"SHT_NOTE"
	.sectionflags	@"SHF_NOTE_NV_TKINFO"
	.tkinfo
        /*0018*/ 	.word	0x00000002
        /*0030*/ 	.string	""
        /*0030*/ 	.string	"ptxas"
        /*0030*/ 	.string	"Cuda compilation tools, release 13.0, V13.0.88"
        /*0030*/ 	.string	"Build cuda_13.0.r13.0/compiler.36424714_0"
        /*0030*/ 	.string	"-arch sm_100 -m 64 "



//--------------------- .note.nv.cuinfo           --------------------------
	.section	.note.nv.cuinfo,"",@"SHT_NOTE"
	.sectionflags	@"SHF_NOTE_NV_CUINFO"
        /*0018*/ 	.short	0x0002
        /*001a*/ 	.short	0x0064
        /*001c*/ 	.short	0x0082
	.zero		2


//--------------------- .nv.info                  --------------------------
	.section	.nv.info,"",@"SHT_CUDA_INFO"
	.align	4


	//----- nvinfo : EIATTR_REGCOUNT
	.align		4
        /*0000*/ 	.byte	0x04, 0x2f
        /*0002*/ 	.short	(.L_1 - .L_0)
	.align		4
.L_0:
        /*0004*/ 	.word	index@(_Z13sum_reductionPiS_i)
        /*0008*/ 	.word	0x0000000a


	//----- nvinfo : EIATTR_FRAME_SIZE
	.align		4
.L_1:
        /*000c*/ 	.byte	0x04, 0x11
        /*000e*/ 	.short	(.L_3 - .L_2)
	.align		4
.L_2:
        /*0010*/ 	.word	index@(_Z13sum_reductionPiS_i)
        /*0014*/ 	.word	0x00000000


	//----- nvinfo : EIATTR_MIN_STACK_SIZE
	.align		4
.L_3:
        /*0018*/ 	.byte	0x04, 0x12
        /*001a*/ 	.short	(.L_5 - .L_4)
	.align		4
.L_4:
        /*001c*/ 	.word	index@(_Z13sum_reductionPiS_i)
        /*0020*/ 	.word	0x00000000
.L_5:


//--------------------- .nv.compat                --------------------------
	.section	.nv.compat,"",@"SHT_CUDA_COMPAT_INFO"
	.align	4
        /*0000*/ 	.byte	0x02, 0x09, 0x00, 0x00, 0x02, 0x02, 0x01, 0x00, 0x02, 0x05, 0x05, 0x00, 0x03, 0x07, 0x01, 0x01
        /*0010*/ 	.byte	0x02, 0x03, 0x00, 0x00, 0x02, 0x06, 0x01, 0x00, 0x04, 0x0b, 0x08, 0x00, 0x09, 0x00, 0x00, 0x00
        /*0020*/ 	.byte	0x00, 0x00, 0x00, 0x00


//--------------------- .nv.info._Z13sum_reductionPiS_i --------------------------
	.section	.nv.info._Z13sum_reductionPiS_i,"",@"SHT_CUDA_INFO"
	.sectionflags	@""
	.align	4


	//----- nvinfo : EIATTR_CUDA_API_VERSION
	.align		4
        /*0000*/ 	.byte	0x04, 0x37
        /*0002*/ 	.short	(.L_7 - .L_6)
.L_6:
        /*0004*/ 	.word	0x00000082


	//----- nvinfo : EIATTR_KPARAM_INFO
	.align		4
.L_7:
        /*0008*/ 	.byte	0x04, 0x17
        /*000a*/ 	.short	(.L_9 - .L_8)
.L_8:
        /*000c*/ 	.word	0x00000000
        /*0010*/ 	.short	0x0002
        /*0012*/ 	.short	0x0010
        /*0014*/ 	.byte	0x00, 0xf0, 0x11, 0x00


	//----- nvinfo : EIATTR_KPARAM_INFO
	.align		4
.L_9:
        /*0018*/ 	.byte	0x04, 0x17
        /*001a*/ 	.short	(.L_11 - .L_10)
.L_10:
        /*001c*/ 	.word	0x00000000
        /*0020*/ 	.short	0x0001
        /*0022*/ 	.short	0x0008
        /*0024*/ 	.byte	0x00, 0xf5, 0x21, 0x00


	//----- nvinfo : EIATTR_KPARAM_INFO
	.align		4
.L_11:
        /*0028*/ 	.byte	0x04, 0x17
        /*002a*/ 	.short	(.L_13 - .L_12)
.L_12:
        /*002c*/ 	.word	0x00000000
        /*0030*/ 	.short	0x0000
        /*0032*/ 	.short	0x0000
        /*0034*/ 	.byte	0x00, 0xf5, 0x21, 0x00


	//----- nvinfo : EIATTR_SPARSE_MMA_MASK
	.align		4
.L_13:
        /*0038*/ 	.byte	0x03, 0x50
        /*003a*/ 	.short	0x0000


	//----- nvinfo : EIATTR_MAXREG_COUNT
	.align		4
        /*003c*/ 	.byte	0x03, 0x1b
        /*003e*/ 	.short	0x00ff


	//----- nvinfo : EIATTR_NUM_BARRIERS
	.align		4
        /*0040*/ 	.byte	0x02, 0x4c
        /*0042*/ 	.byte	0x01
	.zero		1


	//----- nvinfo : EIATTR_MERCURY_ISA_VERSION
	.align		4
        /*0044*/ 	.byte	0x03, 0x5f
        /*0046*/ 	.short	0x0101


	//----- nvinfo : EIATTR_VRC_CTA_INIT_COUNT
	.align		4
        /*0048*/ 	.byte	0x02, 0x4a
	.zero		1
	.zero		1


	//----- nvinfo : EIATTR_EXIT_INSTR_OFFSETS
	.align		4
        /*004c*/ 	.byte	0x04, 0x1c
        /*004e*/ 	.short	(.L_15 - .L_14)


	//   ....[0]....
.L_14:
        /*0050*/ 	.word	0x00000220


	//   ....[1]....
        /*0054*/ 	.word	0x000002a0


	//----- nvinfo : EIATTR_CRS_STACK_SIZE
	.align		4
.L_15:
        /*0058*/ 	.byte	0x04, 0x1e
        /*005a*/ 	.short	(.L_17 - .L_16)
.L_16:
        /*005c*/ 	.word	0x00000000


	//----- nvinfo : EIATTR_CBANK_PARAM_SIZE
	.align		4
.L_17:
        /*0060*/ 	.byte	0x03, 0x19
        /*0062*/ 	.short	0x0014


	//----- nvinfo : EIATTR_PARAM_CBANK
	.align		4
        /*0064*/ 	.byte	0x04, 0x0a
        /*0066*/ 	.short	(.L_19 - .L_18)
	.align		4
.L_18:
        /*0068*/ 	.word	index@(.nv.constant0._Z13sum_reductionPiS_i)
        /*006c*/ 	.short	0x0380
        /*006e*/ 	.short	0x0014


	//----- nvinfo : EIATTR_SW_WAR
	.align		4
.L_19:
        /*0070*/ 	.byte	0x04, 0x36
        /*0072*/ 	.short	(.L_21 - .L_20)
.L_20:
        /*0074*/ 	.word	0x00000008
.L_21:


//--------------------- .nv.callgraph             --------------------------
	.section	.nv.callgraph,"",@"SHT_CUDA_CALLGRAPH"
	.align	4
	.sectionentsize	8
	.align		4
        /*0000*/ 	.word	0x00000000
	.align		4
        /*0004*/ 	.word	0xffffffff
	.align		4
        /*0008*/ 	.word	0x00000000
	.align		4
        /*000c*/ 	.word	0xfffffffe
	.align		4
        /*0010*/ 	.word	0x00000000
	.align		4
        /*0014*/ 	.word	0xfffffffd
	.align		4
        /*0018*/ 	.word	0x00000000
	.align		4
        /*001c*/ 	.word	0xfffffffc


//--------------------- .text._Z13sum_reductionPiS_i --------------------------
	.section	.text._Z13sum_reductionPiS_i,"ax",@progbits
	.align	128
        .global         _Z13sum_reductionPiS_i
        .type           _Z13sum_reductionPiS_i,@function
        .size           _Z13sum_reductionPiS_i,(.L_x_5 - _Z13sum_reductionPiS_i)
        .other          _Z13sum_reductionPiS_i,@"STO_CUDA_ENTRY STV_DEFAULT"
_Z13sum_reductionPiS_i:
.text._Z13sum_reductionPiS_i:
[----:B------:R-:W-:Y:S01]  /*0000*/  LDC R1, c[0x0][0x37c] ;  /* 0x0000df00ff017b82 */ /* 0x000fe20000000800 */
[----:B------:R-:W0:Y:S01]  /*0010*/  S2R R6, SR_TID.X ;  /* 0x0000000000067919 */ /* 0x000e220000002100 */
[----:B------:R-:W0:Y:S01]  /*0020*/  LDCU UR8, c[0x0][0x360] ;  /* 0x00006c00ff0877ac */ /* 0x000e220008000800 */
[----:B------:R-:W0:Y:S01]  /*0030*/  S2R R7, SR_CTAID.X ;  /* 0x0000000000077919 */ /* 0x000e220000002500 */
[----:B------:R-:W1:Y:S01]  /*0040*/  LDCU UR4, c[0x0][0x390] ;  /* 0x00007200ff0477ac */ /* 0x000e620008000800 */
[----:B------:R-:W2:Y:S01]  /*0050*/  LDCU.64 UR6, c[0x0][0x358] ;  /* 0x00006b00ff0677ac */ /* 0x000ea20008000a00 */
[----:B0-----:R-:W-:-:S05]  /*0060*/  IMAD R5, R7, UR8, R6 ;  /* 0x0000000807057c24 */ /* 0x001fca000f8e0206 */
[----:B-1----:R-:W-:-:S13]  /*0070*/  ISETP.GE.AND P0, PT, R5, UR4, PT ;  /* 0x0000000405007c0c */ /* 0x002fda000bf06270 */
[----:B------:R-:W0:Y:S02]  /*0080*/  @!P0 LDC.64 R2, c[0x0][0x388] ;  /* 0x0000e200ff028b82 */ /* 0x000e240000000a00 */
[----:B0-----:R-:W-:-:S06]  /*0090*/  @!P0 IMAD.WIDE R2, R5, 0x4, R2 ;  /* 0x0000000405028825 */ /* 0x001fcc00078e0202 */
[----:B--2---:R-:W2:Y:S01]  /*00a0*/  @!P0 LDG.E R3, desc[UR6][R2.64] ;  /* 0x0000000602038981 */ /* 0x004ea2000c1e1900 */
[----:B------:R-:W0:Y:S01]  /*00b0*/  S2UR UR5, SR_CgaCtaId ;  /* 0x00000000000579c3 */ /* 0x000e220000008800 */
[----:B------:R-:W-:Y:S01]  /*00c0*/  UMOV UR4, 0x400 ;  /* 0x0000040000047882 */ /* 0x000fe20000000000 */
[----:B------:R-:W-:Y:S01]  /*00d0*/  IMAD.U32 R4, RZ, RZ, UR8 ;  /* 0x00000008ff047e24 */ /* 0x000fe2000f8e00ff */
[----:B0-----:R-:W-:-:S06]  /*00e0*/  ULEA UR4, UR5, UR4, 0x18 ;  /* 0x0000000405047291 */ /* 0x001fcc000f8ec0ff */
[----:B------:R-:W-:-:S05]  /*00f0*/  LEA R0, R6, UR4, 0x2 ;  /* 0x0000000406007c11 */ /* 0x000fca000f8e10ff */
[----:B--2---:R0:W-:Y:S04]  /*0100*/  @!P0 STS [R0], R3 ;  /* 0x0000000300008388 */ /* 0x0041e80000000800 */
[----:B------:R0:W-:Y:S01]  /*0110*/  @P0 STS [R0], RZ ;  /* 0x000000ff00000388 */ /* 0x0001e20000000800 */
[----:B------:R-:W-:Y:S01]  /*0120*/  BAR.SYNC.DEFER_BLOCKING 0x0 ;  /* 0x0000000000007b1d */ /* 0x000fe20000010000 */
[----:B------:R-:W-:-:S13]  /*0130*/  ISETP.GE.U32.AND P0, PT, R4, 0x2, PT ;  /* 0x000000020400780c */ /* 0x000fda0003f06070 */
[----:B0-----:R-:W-:Y:S05]  /*0140*/  @!P0 BRA `(.L_x_0) ;  /* 0x0000000000308947 */ /* 0x001fea0003800000 */
.L_x_3:
[----:B------:R-:W-:Y:S01]  /*0150*/  SHF.R.U32.HI R5, RZ, 0x1, R4 ;  /* 0x00000001ff057819 */ /* 0x000fe20000011604 */
[----:B------:R-:W-:Y:S03]  /*0160*/  BSSY.RECONVERGENT B0, `(.L_x_1) ;  /* 0x0000006000007945 */ /* 0x000fe60003800200 */
[----:B------:R-:W-:-:S13]  /*0170*/  ISETP.GE.U32.AND P0, PT, R6, R5, PT ;  /* 0x000000050600720c */ /* 0x000fda0003f06070 */
[----:B0-----:R-:W-:Y:S05]  /*0180*/  @P0 BRA `(.L_x_2) ;  /* 0x00000000000c0947 */ /* 0x001fea0003800000 */
[----:B------:R-:W-:-:S05]  /*0190*/  IMAD R2, R5, 0x4, R0 ;  /* 0x0000000405027824 */ /* 0x000fca00078e0200 */
[----:B------:R-:W0:Y:S04]  /*01a0*/  LDS R3, [R2] ;  /* 0x0000000002037984 */ /* 0x000e280000000800 */
[----:B0-----:R0:W-:Y:S02]  /*01b0*/  ATOMS.ADD RZ, [R0], R3 ;  /* 0x0000000300ff738c */ /* 0x0011e40000000000 */
.L_x_2:
[----:B------:R-:W-:Y:S05]  /*01c0*/  BSYNC.RECONVERGENT B0 ;  /* 0x0000000000007941 */ /* 0x000fea0003800200 */
.L_x_1:
[----:B------:R-:W-:Y:S01]  /*01d0*/  BAR.SYNC.DEFER_BLOCKING 0x0 ;  /* 0x0000000000007b1d */ /* 0x000fe20000010000 */
[----:B------:R-:W-:Y:S01]  /*01e0*/  ISETP.GT.U32.AND P0, PT, R4, 0x3, PT ;  /* 0x000000030400780c */ /* 0x000fe20003f04070 */
[----:B------:R-:W-:-:S12]  /*01f0*/  IMAD.MOV.U32 R4, RZ, RZ, R5 ;  /* 0x000000ffff047224 */ /* 0x000fd800078e0005 */
[----:B------:R-:W-:Y:S05]  /*0200*/  @P0 BRA `(.L_x_3) ;  /* 0xfffffffc00d00947 */ /* 0x000fea000383ffff */
.L_x_0:
[----:B------:R-:W-:-:S13]  /*0210*/  ISETP.NE.AND P0, PT, R6, RZ, PT ;  /* 0x000000ff0600720c */ /* 0x000fda0003f05270 */
[----:B------:R-:W-:Y:S05]  /*0220*/  @P0 EXIT ;  /* 0x000000000000094d */ /* 0x000fea0003800000 */
[----:B------:R-:W1:Y:S01]  /*0230*/  S2UR UR5, SR_CgaCtaId ;  /* 0x00000000000579c3 */ /* 0x000e620000008800 */
[----:B------:R-:W-:-:S07]  /*0240*/  UMOV UR4, 0x400 ;  /* 0x0000040000047882 */ /* 0x000fce0000000000 */
[----:B0-----:R-:W0:Y:S01]  /*0250*/  LDC.64 R2, c[0x0][0x380] ;  /* 0x0000e000ff027b82 */ /* 0x001e220000000a00 */
[----:B-1----:R-:W-:Y:S01]  /*0260*/  ULEA UR4, UR5, UR4, 0x18 ;  /* 0x0000000405047291 */ /* 0x002fe2000f8ec0ff */
[----:B0-----:R-:W-:-:S08]  /*0270*/  IMAD.WIDE.U32 R2, R7, 0x4, R2 ;  /* 0x0000000407027825 */ /* 0x001fd000078e0002 */
[----:B------:R-:W0:Y:S04]  /*0280*/  LDS R5, [UR4] ;  /* 0x00000004ff057984 */ /* 0x000e280008000800 */
[----:B0-----:R-:W-:Y:S01]  /*0290*/  STG.E desc[UR6][R2.64], R5 ;  /* 0x0000000502007986 */ /* 0x001fe2000c101906 */
[----:B------:R-:W-:Y:S05]  /*02a0*/  EXIT ;  /* 0x000000000000794d */ /* 0x000fea0003800000 */
.L_x_4:
[----:B------:R-:W-:-:S00]  /*02b0*/  BRA `(.L_x_4) ;  /* 0xfffffffc00fc7947 */ /* 0x000fc0000383ffff */
[----:B------:R-:W-:-:S00]  /*02c0*/  NOP ;  /* 0x0000000000007918 */ /* 0x000fc00000000000 */
        /* <DEDUP_REMOVED lines=11> */
.L_x_5:


//--------------------- .nv.shared._Z13sum_reductionPiS_i --------------------------
	.section	.nv.shared._Z13sum_reductionPiS_i,"aw",@nobits
	.sectionflags	@""
	.align	4
.nv.shared._Z13sum_reductionPiS_i:
	.zero		1536


//--------------------- .nv.shared.reserved.0     --------------------------
	.section	.nv.shared.reserved.0,"aw",@nobits
	.weak		__nv_reservedSMEM_offset_0_alias
	.size		__nv_reservedSMEM_offset_0_alias, 0, 64
	.other		__nv_reservedSMEM_offset_0_alias,@"STO_CUDA_RESERVED_SHARED STV_DEFAULT"
__nv_reservedSMEM_offset_0_alias:
	.zero		0
	.zero		64


//--------------------- .nv.constant0._Z13sum_reductionPiS_i --------------------------
	.section	.nv.constant0._Z13sum_reductionPiS_i,"a",@progbits
	.sectionflags	@""
	.align	4
.nv.constant0._Z13sum_reductionPiS_i:
	.zero		916


//--------------------- SYMBOLS --------------------------

	.type		.nv.reservedSmem.offset0,@object
	.size		.nv.reservedSmem.offset0,0x4
	.type		.nv.reservedSmem.cap,@object
	.size		.nv.reservedSmem.cap,0x4
